//
// Generated by NVIDIA NVVM Compiler
//
// Compiler Build ID: CL-36424714
// Cuda compilation tools, release 13.0, V13.0.88
// Based on NVVM 20.0.0
//

.version 9.0
.target sm_100
.address_size 64

	// .globl	_Z15count_to_bucketPiS_ii
.extern .func  (.param .b32 func_retval0) vprintf
(
	.param .b64 vprintf_param_0,
	.param .b64 vprintf_param_1
)
;
.global .align 1 .b8 $str[12] = {37, 100, 32, 91, 37, 100, 93, 32, 37, 100, 10};

.visible .entry _Z15count_to_bucketPiS_ii(
	.param .u64 .ptr .align 1 _Z15count_to_bucketPiS_ii_param_0,
	.param .u64 .ptr .align 1 _Z15count_to_bucketPiS_ii_param_1,
	.param .u32 _Z15count_to_bucketPiS_ii_param_2,
	.param .u32 _Z15count_to_bucketPiS_ii_param_3
)
{
	.local .align 8 .b8 	__local_depot0[16];
	.reg .b64 	%SP;
	.reg .b64 	%SPL;
	.reg .pred 	%p<7>;
	.reg .b32 	%r<50>;
	.reg .b64 	%rd<13>;

	mov.u64 	%SPL, __local_depot0;
	cvta.local.u64 	%SP, %SPL;
	ld.param.u64 	%rd1, [_Z15count_to_bucketPiS_ii_param_0];
	ld.param.u64 	%rd2, [_Z15count_to_bucketPiS_ii_param_1];
	ld.param.u32 	%r19, [_Z15count_to_bucketPiS_ii_param_2];
	ld.param.u32 	%r18, [_Z15count_to_bucketPiS_ii_param_3];
	mov.u32 	%r20, %ctaid.x;
	mov.u32 	%r21, %tid.x;
	mad.lo.s32 	%r1, %r20, 1000, %r21;
	setp.ge.s32 	%p1, %r1, %r19;
	@%p1 bra 	$L__BB0_9;
	cvta.to.global.u64 	%rd3, %rd1;
	mul.wide.u32 	%rd4, %r1, 4;
	add.s64 	%rd5, %rd3, %rd4;
	ld.global.u32 	%r2, [%rd5];
	setp.lt.s32 	%p2, %r18, 2;
	mov.u32 	%r49, %r2;
	@%p2 bra 	$L__BB0_8;
	add.s32 	%r3, %r18, -1;
	add.s32 	%r23, %r18, -2;
	and.b32  	%r4, %r3, 3;
	setp.lt.u32 	%p3, %r23, 3;
	mov.u32 	%r49, %r2;
	@%p3 bra 	$L__BB0_5;
	and.b32  	%r24, %r3, -4;
	neg.s32 	%r43, %r24;
	mov.u32 	%r49, %r2;
$L__BB0_4:
	mul.hi.s32 	%r25, %r49, 1759218605;
	shr.u32 	%r26, %r25, 31;
	shr.s32 	%r27, %r25, 12;
	add.s32 	%r49, %r27, %r26;
	add.s32 	%r43, %r43, 4;
	setp.ne.s32 	%p4, %r43, 0;
	@%p4 bra 	$L__BB0_4;
$L__BB0_5:
	setp.eq.s32 	%p5, %r4, 0;
	@%p5 bra 	$L__BB0_8;
	neg.s32 	%r47, %r4;
$L__BB0_7:
	.pragma "nounroll";
	mul.hi.s32 	%r28, %r49, 1717986919;
	shr.u32 	%r29, %r28, 31;
	shr.s32 	%r30, %r28, 2;
	add.s32 	%r49, %r30, %r29;
	add.s32 	%r47, %r47, 1;
	setp.ne.s32 	%p6, %r47, 0;
	@%p6 bra 	$L__BB0_7;
$L__BB0_8:
	add.u64 	%rd6, %SP, 0;
	add.u64 	%rd7, %SPL, 0;
	mul.hi.s32 	%r31, %r49, 1717986919;
	shr.u32 	%r32, %r31, 31;
	shr.s32 	%r33, %r31, 2;
	add.s32 	%r34, %r33, %r32;
	mul.lo.s32 	%r35, %r34, 10;
	sub.s32 	%r36, %r49, %r35;
	mad.lo.s32 	%r37, %r18, 10, %r36;
	add.s32 	%r38, %r37, -10;
	st.local.v2.u32 	[%rd7], {%r2, %r18};
	st.local.u32 	[%rd7+8], %r38;
	mov.u64 	%rd8, $str;
	cvta.global.u64 	%rd9, %rd8;
	{ // callseq 0, 0
	.param .b64 param0;
	st.param.b64 	[param0], %rd9;
	.param .b64 param1;
	st.param.b64 	[param1], %rd6;
	.param .b32 retval0;
	call.uni (retval0), 
	vprintf, 
	(
	param0, 
	param1
	);
	ld.param.b32 	%r39, [retval0];
	} // callseq 0
	cvta.to.global.u64 	%rd10, %rd2;
	mul.wide.s32 	%rd11, %r38, 4;
	add.s64 	%rd12, %rd10, %rd11;
	ld.global.u32 	%r41, [%rd12];
	add.s32 	%r42, %r41, 1;
	st.global.u32 	[%rd12], %r42;
$L__BB0_9:
	ret;

}


// ===== COMPILED SASS (sm_100) =====

	.target	sm_100

	.elftype	@"ET_EXEC"


//--------------------- .note.nv.tkinfo           --------------------------
	.section	.note.nv.tkinfo,"",@"SHT_NOTE"
	.sectionflags	@"SHF_NOTE_NV_TKINFO"
	.tkinfo
        /*0018*/ 	.word	0x00000002
        /*0030*/ 	.string	""
        /*0030*/ 	.string	"ptxas"
        /*0030*/ 	.string	"Cuda compilation tools, release 13.0, V13.0.88"
        /*0030*/ 	.string	"Build cuda_13.0.r13.0/compiler.36424714_0"
        /*0030*/ 	.string	"-arch sm_100 -m 64 "



//--------------------- .note.nv.cuinfo           --------------------------
	.section	.note.nv.cuinfo,"",@"SHT_NOTE"
	.sectionflags	@"SHF_NOTE_NV_CUINFO"
        /*0018*/ 	.short	0x0002
        /*001a*/ 	.short	0x0064
        /*001c*/ 	.short	0x0082
	.zero		2


//--------------------- .nv.info                  --------------------------
	.section	.nv.info,"",@"SHT_CUDA_INFO"
	.align	4


	//----- nvinfo : EIATTR_REGCOUNT
	.align		4
        /*0000*/ 	.byte	0x04, 0x2f
        /*0002*/ 	.short	(.L_2 - .L_1)
	.align		4
.L_1:
        /*0004*/ 	.word	index@(_Z15count_to_bucketPiS_ii)
        /*0008*/ 	.word	0x00000018


	//----- nvinfo : EIATTR_FRAME_SIZE
	.align		4
.L_2:
        /*000c*/ 	.byte	0x04, 0x11
        /*000e*/ 	.short	(.L_4 - .L_3)
	.align		4
.L_3:
        /*0010*/ 	.word	index@(_Z15count_to_bucketPiS_ii)
        /*0014*/ 	.word	0x00000010


	//----- nvinfo : EIATTR_MIN_STACK_SIZE
	.align		4
.L_4:
        /*0018*/ 	.byte	0x04, 0x12
        /*001a*/ 	.short	(.L_6 - .L_5)
	.align		4
.L_5:
        /*001c*/ 	.word	index@(_Z15count_to_bucketPiS_ii)
        /*0020*/ 	.word	0x00000010
.L_6:


//--------------------- .nv.compat                --------------------------
	.section	.nv.compat,"",@"SHT_CUDA_COMPAT_INFO"
	.align	4
        /*0000*/ 	.byte	0x02, 0x09, 0x00, 0x00, 0x02, 0x02, 0x01, 0x00, 0x02, 0x05, 0x05, 0x00, 0x03, 0x07, 0x01, 0x01
        /*0010*/ 	.byte	0x02, 0x03, 0x00, 0x00, 0x02, 0x06, 0x01, 0x00, 0x04, 0x0b, 0x08, 0x00, 0x09, 0x00, 0x00, 0x00
        /*0020*/ 	.byte	0x00, 0x00, 0x00, 0x00


//--------------------- .nv.info._Z15count_to_bucketPiS_ii --------------------------
	.section	.nv.info._Z15count_to_bucketPiS_ii,"",@"SHT_CUDA_INFO"
	.sectionflags	@""
	.align	4


	//----- nvinfo : EIATTR_CUDA_API_VERSION
	.align		4
        /*0000*/ 	.byte	0x04, 0x37
        /*0002*/ 	.short	(.L_8 - .L_7)
.L_7:
        /*0004*/ 	.word	0x00000082


	//----- nvinfo : EIATTR_KPARAM_INFO
	.align		4
.L_8:
        /*0008*/ 	.byte	0x04, 0x17
        /*000a*/ 	.short	(.L_10 - .L_9)
.L_9:
        /*000c*/ 	.word	0x00000000
        /*0010*/ 	.short	0x0003
        /*0012*/ 	.short	0x0014
        /*0014*/ 	.byte	0x00, 0xf0, 0x11, 0x00


	//----- nvinfo : EIATTR_KPARAM_INFO
	.align		4
.L_10:
        /*0018*/ 	.byte	0x04, 0x17
        /*001a*/ 	.short	(.L_12 - .L_11)
.L_11:
        /*001c*/ 	.word	0x00000000
        /*0020*/ 	.short	0x0002
        /*0022*/ 	.short	0x0010
        /*0024*/ 	.byte	0x00, 0xf0, 0x11, 0x00


	//----- nvinfo : EIATTR_KPARAM_INFO
	.align		4
.L_12:
        /*0028*/ 	.byte	0x04, 0x17
        /*002a*/ 	.short	(.L_14 - .L_13)
.L_13:
        /*002c*/ 	.word	0x00000000
        /*0030*/ 	.short	0x0001
        /*0032*/ 	.short	0x0008
        /*0034*/ 	.byte	0x00, 0xf5, 0x21, 0x00


	//----- nvinfo : EIATTR_KPARAM_INFO
	.align		4
.L_14:
        /*0038*/ 	.byte	0x04, 0x17
        /*003a*/ 	.short	(.L_16 - .L_15)
.L_15:
        /*003c*/ 	.word	0x00000000
        /*0040*/ 	.short	0x0000
        /*0042*/ 	.short	0x0000
        /*0044*/ 	.byte	0x00, 0xf5, 0x21, 0x00


	//----- nvinfo : EIATTR_SPARSE_MMA_MASK
	.align		4
.L_16:
        /*0048*/ 	.byte	0x03, 0x50
        /*004a*/ 	.short	0x0000


	//----- nvinfo : EIATTR_MAXREG_COUNT
	.align		4
        /*004c*/ 	.byte	0x03, 0x1b
        /*004e*/ 	.short	0x00ff


	//----- nvinfo : EIATTR_EXTERNS
	.align		4
        /*0050*/ 	.byte	0x04, 0x0f
        /*0052*/ 	.short	(.L_18 - .L_17)


	//   ....[0]....
	.align		4
.L_17:
        /*0054*/ 	.word	index@(vprintf)


	//----- nvinfo : EIATTR_MERCURY_ISA_VERSION
	.align		4
.L_18:
        /*0058*/ 	.byte	0x03, 0x5f
        /*005a*/ 	.short	0x0101


	//----- nvinfo : EIATTR_VRC_CTA_INIT_COUNT
	.align		4
        /*005c*/ 	.byte	0x02, 0x4a
	.zero		1
	.zero		1


	//----- nvinfo : EIATTR_SYSCALL_OFFSETS
	.align		4
        /*0060*/ 	.byte	0x04, 0x46
        /*0062*/ 	.short	(.L_20 - .L_19)


	//   ....[0]....
.L_19:
        /*0064*/ 	.word	0x000005d0


	//----- nvinfo : EIATTR_EXIT_INSTR_OFFSETS
	.align		4
.L_20:
        /*0068*/ 	.byte	0x04, 0x1c
        /*006a*/ 	.short	(.L_22 - .L_21)


	//   ....[0]....
.L_21:
        /*006c*/ 	.word	0x000000b0


	//   ....[1]....
        /*0070*/ 	.word	0x00000630


	//----- nvinfo : EIATTR_CRS_STACK_SIZE
	.align		4
.L_22:
        /*0074*/ 	.byte	0x04, 0x1e
        /*0076*/ 	.short	(.L_24 - .L_23)
.L_23:
        /*0078*/ 	.word	0x00000000


	//----- nvinfo : EIATTR_CBANK_PARAM_SIZE
	.align		4
.L_24:
        /*007c*/ 	.byte	0x03, 0x19
        /*007e*/ 	.short	0x0018


	//----- nvinfo : EIATTR_PARAM_CBANK
	.align		4
        /*0080*/ 	.byte	0x04, 0x0a
        /*0082*/ 	.short	(.L_26 - .L_25)
	.align		4
.L_25:
        /*0084*/ 	.word	index@(.nv.constant0._Z15count_to_bucketPiS_ii)
        /*0088*/ 	.short	0x0380
        /*008a*/ 	.short	0x0018


	//----- nvinfo : EIATTR_SW_WAR
	.align		4
.L_26:
        /*008c*/ 	.byte	0x04, 0x36
        /*008e*/ 	.short	(.L_28 - .L_27)
.L_27:
        /*0090*/ 	.word	0x00000008
.L_28:


//--------------------- .nv.callgraph             --------------------------
	.section	.nv.callgraph,"",@"SHT_CUDA_CALLGRAPH"
	.align	4
	.sectionentsize	8
	.align		4
        /*0000*/ 	.word	0x00000000
	.align		4
        /*0004*/ 	.word	0xffffffff
	.align		4
        /*0008*/ 	.word	index@(_Z15count_to_bucketPiS_ii)
	.align		4
        /*000c*/ 	.word	index@(vprintf)
	.align		4
        /*0010*/ 	.word	0x00000000
	.align		4
        /*0014*/ 	.word	0xfffffffe
	.align		4
        /*0018*/ 	.word	0x00000000
	.align		4
        /*001c*/ 	.word	0xfffffffd
	.align		4
        /*0020*/ 	.word	0x00000000
	.align		4
        /*0024*/ 	.word	0xfffffffc


//--------------------- .nv.constant4             --------------------------
	.section	.nv.constant4,"a",@progbits
	.align	8
	.align		8
.nv.constant4:
        /*0000*/ 	.dword	vprintf
	.align		8
        /*0008*/ 	.dword	$str


//--------------------- .text._Z15count_to_bucketPiS_ii --------------------------
	.section	.text._Z15count_to_bucketPiS_ii,"ax",@progbits
	.align	128
        .global         _Z15count_to_bucketPiS_ii
        .type           _Z15count_to_bucketPiS_ii,@function
        .size           _Z15count_to_bucketPiS_ii,(.L_x_9 - _Z15count_to_bucketPiS_ii)
        .other          _Z15count_to_bucketPiS_ii,@"STO_CUDA_ENTRY STV_DEFAULT"
_Z15count_to_bucketPiS_ii:
.text._Z15count_to_bucketPiS_ii:
[----:B------:R-:W0:Y:S01]  /*0000*/  LDC R1, c[0x0][0x37c] ;  /* 0x0000df00ff017b82 */ /* 0x000e220000000800 */
[----:B------:R-:W1:Y:S01]  /*0010*/  S2R R3, SR_CTAID.X ;  /* 0x0000000000037919 */ /* 0x000e620000002500 */
[----:B------:R-:W2:Y:S01]  /*0020*/  LDCU UR6, c[0x0][0x390] ;  /* 0x00007200ff0677ac */ /* 0x000ea20008000800 */
[----:B0-----:R-:W-:Y:S01]  /*0030*/  VIADD R1, R1, 0xfffffff0 ;  /* 0xfffffff001017836 */ /* 0x001fe20000000000 */
[----:B------:R-:W1:Y:S01]  /*0040*/  S2R R0, SR_TID.X ;  /* 0x0000000000007919 */ /* 0x000e620000002100 */
[----:B------:R-:W0:Y:S01]  /*0050*/  LDCU UR4, c[0x0][0x2f8] ;  /* 0x00005f00ff0477ac */ /* 0x000e220008000800 */
[----:B------:R-:W3:Y:S02]  /*0060*/  LDCU UR5, c[0x0][0x2fc] ;  /* 0x00005f80ff0577ac */ /* 0x000ee40008000800 */
[----:B0-----:R-:W-:-:S05]  /*0070*/  IADD3 R6, P1, PT, R1, UR4, RZ ;  /* 0x0000000401067c10 */ /* 0x001fca000ff3e0ff */
[----:B---3--:R-:W-:Y:S02]  /*0080*/  IMAD.X R7, RZ, RZ, UR5, P1 ;  /* 0x00000005ff077e24 */ /* 0x008fe400088e06ff */
[----:B-1----:R-:W-:-:S05]  /*0090*/  IMAD R3, R3, 0x3e8, R0 ;  /* 0x000003e803037824 */ /* 0x002fca00078e0200 */
[----:B--2---:R-:W-:-:S13]  /*00a0*/  ISETP.GE.AND P0, PT, R3, UR6, PT ;  /* 0x0000000603007c0c */ /* 0x004fda000bf06270 */
[----:B------:R-:W-:Y:S05]  /*00b0*/  @P0 EXIT ;  /* 0x000000000000094d */ /* 0x000fea0003800000 */
[----:B------:R-:W0:Y:S01]  /*00c0*/  LDC.64 R4, c[0x0][0x380] ;  /* 0x0000e000ff047b82 */ /* 0x000e220000000a00 */
[----:B------:R-:W1:Y:S01]  /*00d0*/  LDCU.64 UR36, c[0x0][0x358] ;  /* 0x00006b00ff2477ac */ /* 0x000e620008000a00 */
[----:B0-----:R-:W-:-:S06]  /*00e0*/  IMAD.WIDE.U32 R4, R3, 0x4, R4 ;  /* 0x0000000403047825 */ /* 0x001fcc00078e0004 */
[----:B------:R-:W0:Y:S01]  /*00f0*/  LDC R3, c[0x0][0x394] ;  /* 0x0000e500ff037b82 */ /* 0x000e220000000800 */
[----:B-1----:R-:W2:Y:S01]  /*0100*/  LDG.E R2, desc[UR36][R4.64] ;  /* 0x0000002404027981 */ /* 0x002ea2000c1e1900 */
[----:B0-----:R-:W-:Y:S01]  /*0110*/  ISETP.GE.AND P0, PT, R3, 0x2, PT ;  /* 0x000000020300780c */ /* 0x001fe20003f06270 */
[----:B--2---:R-:W-:-:S12]  /*0120*/  IMAD.MOV.U32 R0, RZ, RZ, R2 ;  /* 0x000000ffff007224 */ /* 0x004fd800078e0002 */
[----:B------:R-:W-:Y:S05]  /*0130*/  @!P0 BRA `(.L_x_0) ;  /* 0x0000000000ec8947 */ /* 0x000fea0003800000 */
[C---:B------:R-:W-:Y:S02]  /*0140*/  VIADD R0, R3.reuse, 0xfffffffe ;  /* 0xfffffffe03007836 */ /* 0x040fe40000000000 */
[----:B------:R-:W-:-:S03]  /*0150*/  VIADD R4, R3, 0xffffffff ;  /* 0xffffffff03047836 */ /* 0x000fc60000000000 */
[----:B------:R-:W-:Y:S01]  /*0160*/  ISETP.GE.U32.AND P0, PT, R0, 0x3, PT ;  /* 0x000000030000780c */ /* 0x000fe20003f06070 */
[----:B------:R-:W-:Y:S01]  /*0170*/  IMAD.MOV.U32 R0, RZ, RZ, R2 ;  /* 0x000000ffff007224 */ /* 0x000fe200078e0002 */
[----:B------:R-:W-:-:S11]  /*0180*/  LOP3.LUT R5, R4, 0x3, RZ, 0xc0, !PT ;  /* 0x0000000304057812 */ /* 0x000fd600078ec0ff */
[----:B------:R-:W-:Y:S05]  /*0190*/  @!P0 BRA `(.L_x_1) ;  /* 0x0000000000b08947 */ /* 0x000fea0003800000 */
[----:B------:R-:W-:Y:S01]  /*01a0*/  LOP3.LUT R4, R4, 0xfffffffc, RZ, 0xc0, !PT ;  /* 0xfffffffc04047812 */ /* 0x000fe200078ec0ff */
[----:B------:R-:W-:-:S04]  /*01b0*/  IMAD.MOV.U32 R0, RZ, RZ, R2 ;  /* 0x000000ffff007224 */ /* 0x000fc800078e0002 */
[----:B------:R-:W-:-:S05]  /*01c0*/  IMAD.MOV R4, RZ, RZ, -R4 ;  /* 0x000000ffff047224 */ /* 0x000fca00078e0a04 */
[----:B------:R-:W-:-:S13]  /*01d0*/  ISETP.GE.AND P0, PT, R4, RZ, PT ;  /* 0x000000ff0400720c */ /* 0x000fda0003f06270 */
[----:B------:R-:W-:Y:S05]  /*01e0*/  @P0 BRA `(.L_x_2) ;  /* 0x0000000000840947 */ /* 0x000fea0003800000 */
[----:B------:R-:W-:Y:S01]  /*01f0*/  IMAD.MOV R8, RZ, RZ, -R4 ;  /* 0x000000ffff087224 */ /* 0x000fe200078e0a04 */
[----:B------:R-:W-:-:S04]  /*0200*/  PLOP3.LUT P0, PT, PT, PT, PT, 0x80, 0x8 ;  /* 0x000000000008781c */ /* 0x000fc80003f0f070 */
[----:B------:R-:W-:-:S13]  /*0210*/  ISETP.GT.AND P1, PT, R8, 0xc, PT ;  /* 0x0000000c0800780c */ /* 0x000fda0003f24270 */
[----:B------:R-:W-:Y:S05]  /*0220*/  @!P1 BRA `(.L_x_3) ;  /* 0x0000000000409947 */ /* 0x000fea0003800000 */
[----:B------:R-:W-:-:S13]  /*0230*/  PLOP3.LUT P0, PT, PT, PT, PT, 0x8, 0x80 ;  /* 0x000000000080781c */ /* 0x000fda0003f0e170 */
.L_x_4:
[----:B------:R-:W-:-:S04]  /*0240*/  IMAD.HI R0, R0, 0x68db8bad, RZ ;  /* 0x68db8bad00007827 */ /* 0x000fc800078e02ff */
[----:B------:R-:W-:Y:S01]  /*0250*/  VIADD R4, R4, 0x10 ;  /* 0x0000001004047836 */ /* 0x000fe20000000000 */
[----:B------:R-:W-:-:S04]  /*0260*/  SHF.R.U32.HI R9, RZ, 0x1f, R0 ;  /* 0x0000001fff097819 */ /* 0x000fc80000011600 */
[----:B------:R-:W-:Y:S02]  /*0270*/  LEA.HI.SX32 R9, R0, R9, 0x14 ;  /* 0x0000000900097211 */ /* 0x000fe400078fa2ff */
[----:B------:R-:W-:-:S03]  /*0280*/  ISETP.GE.AND P1, PT, R4, -0xc, PT ;  /* 0xfffffff40400780c */ /* 0x000fc60003f26270 */
[----:B------:R-:W-:-:S05]  /*0290*/  IMAD.HI R9, R9, 0x68db8bad, RZ ;  /* 0x68db8bad09097827 */ /* 0x000fca00078e02ff */
[----:B------:R-:W-:-:S04]  /*02a0*/  SHF.R.U32.HI R0, RZ, 0x1f, R9 ;  /* 0x0000001fff007819 */ /* 0x000fc80000011609 */
[----:B------:R-:W-:-:S05]  /*02b0*/  LEA.HI.SX32 R0, R9, R0, 0x14 ;  /* 0x0000000009007211 */ /* 0x000fca00078fa2ff */
[----:B------:R-:W-:-:S05]  /*02c0*/  IMAD.HI R0, R0, 0x68db8bad, RZ ;  /* 0x68db8bad00007827 */ /* 0x000fca00078e02ff */
[----:B------:R-:W-:-:S04]  /*02d0*/  SHF.R.U32.HI R9, RZ, 0x1f, R0 ;  /* 0x0000001fff097819 */ /* 0x000fc80000011600 */
[----:B------:R-:W-:-:S05]  /*02e0*/  LEA.HI.SX32 R9, R0, R9, 0x14 ;  /* 0x0000000900097211 */ /* 0x000fca00078fa2ff */
[----:B------:R-:W-:-:S05]  /*02f0*/  IMAD.HI R9, R9, 0x68db8bad, RZ ;  /* 0x68db8bad09097827 */ /* 0x000fca00078e02ff */
[----:B------:R-:W-:-:S04]  /*0300*/  SHF.R.U32.HI R0, RZ, 0x1f, R9 ;  /* 0x0000001fff007819 */ /* 0x000fc80000011609 */
[----:B------:R-:W-:Y:S01]  /*0310*/  LEA.HI.SX32 R0, R9, R0, 0x14 ;  /* 0x0000000009007211 */ /* 0x000fe200078fa2ff */
[----:B------:R-:W-:Y:S06]  /*0320*/  @!P1 BRA `(.L_x_4) ;  /* 0xfffffffc00c49947 */ /* 0x000fec000383ffff */
.L_x_3:
[----:B------:R-:W-:-:S05]  /*0330*/  IMAD.MOV R8, RZ, RZ, -R4 ;  /* 0x000000ffff087224 */ /* 0x000fca00078e0a04 */
[----:B------:R-:W-:-:S13]  /*0340*/  ISETP.GT.AND P1, PT, R8, 0x4, PT ;  /* 0x000000040800780c */ /* 0x000fda0003f24270 */
[----:B------:R-:W-:Y:S05]  /*0350*/  @!P1 BRA `(.L_x_5) ;  /* 0x0000000000209947 */ /* 0x000fea0003800000 */
[----:B------:R-:W-:Y:S01]  /*0360*/  IMAD.HI R0, R0, 0x68db8bad, RZ ;  /* 0x68db8bad00007827 */ /* 0x000fe200078e02ff */
[----:B------:R-:W-:-:S03]  /*0370*/  PLOP3.LUT P0, PT, PT, PT, PT, 0x8, 0x80 ;  /* 0x000000000080781c */ /* 0x000fc60003f0e170 */
[----:B------:R-:W-:Y:S01]  /*0380*/  VIADD R4, R4, 0x8 ;  /* 0x0000000804047836 */ /* 0x000fe20000000000 */
[----:B------:R-:W-:-:S04]  /*0390*/  SHF.R.U32.HI R9, RZ, 0x1f, R0 ;  /* 0x0000001fff097819 */ /* 0x000fc80000011600 */
[----:B------:R-:W-:-:S05]  /*03a0*/  LEA.HI.SX32 R9, R0, R9, 0x14 ;  /* 0x0000000900097211 */ /* 0x000fca00078fa2ff */
[----:B------:R-:W-:-:S05]  /*03b0*/  IMAD.HI R9, R9, 0x68db8bad, RZ ;  /* 0x68db8bad09097827 */ /* 0x000fca00078e02ff */
[----:B------:R-:W-:-:S04]  /*03c0*/  SHF.R.U32.HI R0, RZ, 0x1f, R9 ;  /* 0x0000001fff007819 */ /* 0x000fc80000011609 */
[----:B------:R-:W-:-:S07]  /*03d0*/  LEA.HI.SX32 R0, R9, R0, 0x14 ;  /* 0x0000000009007211 */ /* 0x000fce00078fa2ff */
.L_x_5:
[----:B------:R-:W-:-:S13]  /*03e0*/  ISETP.NE.OR P0, PT, R4, RZ, P0 ;  /* 0x000000ff0400720c */ /* 0x000fda0000705670 */
[----:B------:R-:W-:Y:S05]  /*03f0*/  @!P0 BRA `(.L_x_1) ;  /* 0x0000000000188947 */ /* 0x000fea0003800000 */
.L_x_2:
[----:B------:R-:W-:Y:S02]  /*0400*/  VIADD R4, R4, 0x4 ;  /* 0x0000000404047836 */ /* 0x000fe40000000000 */
[----:B------:R-:W-:-:S03]  /*0410*/  IMAD.HI R0, R0, 0x68db8bad, RZ ;  /* 0x68db8bad00007827 */ /* 0x000fc600078e02ff */
[----:B------:R-:W-:Y:S02]  /*0420*/  ISETP.NE.AND P0, PT, R4, RZ, PT ;  /* 0x000000ff0400720c */ /* 0x000fe40003f05270 */
[----:B------:R-:W-:-:S04]  /*0430*/  SHF.R.U32.HI R9, RZ, 0x1f, R0 ;  /* 0x0000001fff097819 */ /* 0x000fc80000011600 */
[----:B------:R-:W-:-:S07]  /*0440*/  LEA.HI.SX32 R0, R0, R9, 0x14 ;  /* 0x0000000900007211 */ /* 0x000fce00078fa2ff */
[----:B------:R-:W-:Y:S05]  /*0450*/  @P0 BRA `(.L_x_2) ;  /* 0xfffffffc00e80947 */ /* 0x000fea000383ffff */
.L_x_1:
[----:B------:R-:W-:-:S13]  /*0460*/  ISETP.NE.AND P0, PT, R5, RZ, PT ;  /* 0x000000ff0500720c */ /* 0x000fda0003f05270 */
[----:B------:R-:W-:Y:S05]  /*0470*/  @!P0 BRA `(.L_x_0) ;  /* 0x00000000001c8947 */ /* 0x000fea0003800000 */
[----:B------:R-:W-:-:S07]  /*0480*/  IMAD.MOV R5, RZ, RZ, -R5 ;  /* 0x000000ffff057224 */ /* 0x000fce00078e0a05 */
.L_x_6:
[----:B------:R-:W-:Y:S02]  /*0490*/  VIADD R5, R5, 0x1 ;  /* 0x0000000105057836 */ /* 0x000fe40000000000 */
[----:B------:R-:W-:-:S03]  /*04a0*/  IMAD.HI R0, R0, 0x66666667, RZ ;  /* 0x6666666700007827 */ /* 0x000fc600078e02ff */
[----:B------:R-:W-:Y:S02]  /*04b0*/  ISETP.NE.AND P0, PT, R5, RZ, PT ;  /* 0x000000ff0500720c */ /* 0x000fe40003f05270 */
[----:B------:R-:W-:-:S04]  /*04c0*/  SHF.R.U32.HI R9, RZ, 0x1f, R0 ;  /* 0x0000001fff097819 */ /* 0x000fc80000011600 */
[----:B------:R-:W-:-:S07]  /*04d0*/  LEA.HI.SX32 R0, R0, R9, 0x1e ;  /* 0x0000000900007211 */ /* 0x000fce00078ff2ff */
[----:B------:R-:W-:Y:S05]  /*04e0*/  @P0 BRA `(.L_x_6) ;  /* 0xfffffffc00e80947 */ /* 0x000fea000383ffff */
.L_x_0:
[----:B------:R-:W-:Y:S01]  /*04f0*/  IMAD.HI R4, R0, 0x66666667, RZ ;  /* 0x6666666700047827 */ /* 0x000fe200078e02ff */
[----:B------:R0:W-:Y:S01]  /*0500*/  STL.64 [R1], R2 ;  /* 0x0000000201007387 */ /* 0x0001e20000100a00 */
[----:B------:R-:W1:Y:S03]  /*0510*/  LDCU.64 UR4, c[0x4][0x8] ;  /* 0x01000100ff0477ac */ /* 0x000e660008000a00 */
[----:B------:R-:W-:-:S04]  /*0520*/  SHF.R.U32.HI R5, RZ, 0x1f, R4 ;  /* 0x0000001fff057819 */ /* 0x000fc80000011604 */
[----:B------:R-:W-:-:S05]  /*0530*/  LEA.HI.SX32 R5, R4, R5, 0x1e ;  /* 0x0000000504057211 */ /* 0x000fca00078ff2ff */
[----:B------:R-:W-:-:S04]  /*0540*/  IMAD R0, R5, -0xa, R0 ;  /* 0xfffffff605007824 */ /* 0x000fc800078e0200 */
[----:B------:R-:W-:Y:S01]  /*0550*/  IMAD R16, R3, 0xa, R0 ;  /* 0x0000000a03107824 */ /* 0x000fe200078e0200 */
[----:B------:R-:W-:Y:S01]  /*0560*/  MOV R0, 0x0 ;  /* 0x0000000000007802 */ /* 0x000fe20000000f00 */
[----:B-1----:R-:W-:Y:S02]  /*0570*/  IMAD.U32 R4, RZ, RZ, UR4 ;  /* 0x00000004ff047e24 */ /* 0x002fe4000f8e00ff */
[----:B------:R-:W-:Y:S01]  /*0580*/  VIADD R16, R16, 0xfffffff6 ;  /* 0xfffffff610107836 */ /* 0x000fe20000000000 */
[----:B------:R0:W1:Y:S01]  /*0590*/  LDC.64 R8, c[0x4][R0] ;  /* 0x0100000000087b82 */ /* 0x0000620000000a00 */
[----:B------:R-:W-:-:S03]  /*05a0*/  IMAD.U32 R5, RZ, RZ, UR5 ;  /* 0x00000005ff057e24 */ /* 0x000fc6000f8e00ff */
[----:B------:R0:W-:Y:S04]  /*05b0*/  STL [R1+0x8], R16 ;  /* 0x0000081001007387 */ /* 0x0001e80000100800 */
[----:B------:R-:W-:-:S07]  /*05c0*/  LEPC R20, `(.L_x_7) ;  /* 0x000000001014794e */ /* 0x000fce0000000000 */
[----:B01----:R-:W-:Y:S05]  /*05d0*/  CALL.ABS.NOINC R8 ;  /* 0x0000000008007343 */ /* 0x003fea0003c00000 */
.L_x_7:
[----:B------:R-:W0:Y:S02]  /*05e0*/  LDC.64 R2, c[0x0][0x388] ;  /* 0x0000e200ff027b82 */ /* 0x000e240000000a00 */
[----:B0-----:R-:W-:-:S05]  /*05f0*/  IMAD.WIDE R16, R16, 0x4, R2 ;  /* 0x0000000410107825 */ /* 0x001fca00078e0202 */
[----:B------:R-:W2:Y:S02]  /*0600*/  LDG.E R0, desc[UR36][R16.64] ;  /* 0x0000002410007981 */ /* 0x000ea4000c1e1900 */
[----:B--2---:R-:W-:-:S05]  /*0610*/  VIADD R3, R0, 0x1 ;  /* 0x0000000100037836 */ /* 0x004fca0000000000 */
[----:B------:R-:W-:Y:S01]  /*0620*/  STG.E desc[UR36][R16.64], R3 ;  /* 0x0000000310007986 */ /* 0x000fe2000c101924 */
[----:B------:R-:W-:Y:S05]  /*0630*/  EXIT ;  /* 0x000000000000794d */ /* 0x000fea0003800000 */
.L_x_8:
[----:B------:R-:W-:-:S00]  /*0640*/  BRA `(.L_x_8) ;  /* 0xfffffffc00fc7947 */ /* 0x000fc0000383ffff */
[----:B------:R-:W-:-:S00]  /*0650*/  NOP ;  /* 0x0000000000007918 */ /* 0x000fc00000000000 */
        /* <DEDUP_REMOVED lines=10> */
.L_x_9:


//--------------------- .nv.global.init           --------------------------
	.section	.nv.global.init,"aw",@progbits
.nv.global.init:
	.type		$str,@object
	.size		$str,(.L_0 - $str)
$str:
        /*0000*/ 	.byte	0x25, 0x64, 0x20, 0x5b, 0x25, 0x64, 0x5d, 0x20, 0x25, 0x64, 0x0a, 0x00
.L_0:


//--------------------- .nv.shared.reserved.0     --------------------------
	.section	.nv.shared.reserved.0,"aw",@nobits
	.weak		__nv_reservedSMEM_offset_0_alias
	.size		__nv_reservedSMEM_offset_0_alias, 0, 64
	.other		__nv_reservedSMEM_offset_0_alias,@"STO_CUDA_RESERVED_SHARED STV_DEFAULT"
__nv_reservedSMEM_offset_0_alias:
	.zero		0
	.zero		64


//--------------------- .nv.constant0._Z15count_to_bucketPiS_ii --------------------------
	.section	.nv.constant0._Z15count_to_bucketPiS_ii,"a",@progbits
	.sectionflags	@""
	.align	4
.nv.constant0._Z15count_to_bucketPiS_ii:
	.zero		920


//--------------------- SYMBOLS --------------------------

	.type		.nv.reservedSmem.offset0,@object
	.size		.nv.reservedSmem.offset0,0x4
	.type		vprintf,@function
